//
// Generated by NVIDIA NVVM Compiler
//
// Compiler Build ID: CL-36424714
// Cuda compilation tools, release 13.0, V13.0.88
// Based on NVVM 20.0.0
//

.version 9.0
.target sm_100
.address_size 64

	// .globl	_Z18gpuReduceSumKernelPKfPfiiii
.extern .func  (.param .b32 func_retval0) vprintf
(
	.param .b64 vprintf_param_0,
	.param .b64 vprintf_param_1
)
;
.extern .shared .align 16 .b8 shM[];
.global .align 1 .b8 $str[23] = {120, 58, 32, 37, 100, 44, 32, 121, 58, 32, 37, 100, 44, 32, 112, 111, 115, 58, 32, 37, 100, 10};
.global .align 1 .b8 $str$1[8] = {116, 109, 112, 58, 32, 37, 102};

.visible .entry _Z18gpuReduceSumKernelPKfPfiiii(
	.param .u64 .ptr .align 1 _Z18gpuReduceSumKernelPKfPfiiii_param_0,
	.param .u64 .ptr .align 1 _Z18gpuReduceSumKernelPKfPfiiii_param_1,
	.param .u32 _Z18gpuReduceSumKernelPKfPfiiii_param_2,
	.param .u32 _Z18gpuReduceSumKernelPKfPfiiii_param_3,
	.param .u32 _Z18gpuReduceSumKernelPKfPfiiii_param_4,
	.param .u32 _Z18gpuReduceSumKernelPKfPfiiii_param_5
)
{
	.local .align 8 .b8 	__local_depot0[16];
	.reg .b64 	%SP;
	.reg .b64 	%SPL;
	.reg .pred 	%p<7>;
	.reg .b32 	%r<34>;
	.reg .b32 	%f<2>;
	.reg .b64 	%rd<28>;
	.reg .b64 	%fd<2>;

	mov.u64 	%SPL, __local_depot0;
	cvta.local.u64 	%SP, %SPL;
	ld.param.u64 	%rd14, [_Z18gpuReduceSumKernelPKfPfiiii_param_0];
	ld.param.u32 	%r10, [_Z18gpuReduceSumKernelPKfPfiiii_param_2];
	ld.param.u32 	%r11, [_Z18gpuReduceSumKernelPKfPfiiii_param_3];
	ld.param.u32 	%r12, [_Z18gpuReduceSumKernelPKfPfiiii_param_4];
	ld.param.u32 	%r13, [_Z18gpuReduceSumKernelPKfPfiiii_param_5];
	mov.u32 	%r1, %tid.x;
	setp.gt.u32 	%p1, %r1, 7;
	@%p1 bra 	$L__BB0_3;
	cvt.u64.u32 	%rd25, %r1;
	mov.u32 	%r14, %ntid.x;
	cvt.u64.u32 	%rd2, %r14;
	shl.b32 	%r15, %r1, 2;
	mov.u32 	%r16, shM;
	add.s32 	%r33, %r16, %r15;
	shl.b32 	%r3, %r14, 2;
$L__BB0_2:
	mov.b32 	%r17, 0;
	st.shared.u32 	[%r33], %r17;
	add.s64 	%rd25, %rd25, %rd2;
	add.s32 	%r33, %r33, %r3;
	setp.lt.u64 	%p2, %rd25, 8;
	@%p2 bra 	$L__BB0_2;
$L__BB0_3:
	bar.sync 	0;
	mov.u32 	%r18, %ctaid.x;
	mov.u32 	%r6, %ntid.x;
	mad.lo.s32 	%r19, %r18, %r6, %r1;
	cvt.u64.u32 	%rd26, %r19;
	mul.lo.s32 	%r20, %r12, %r10;
	cvt.s64.s32 	%rd6, %r20;
	setp.ge.u64 	%p3, %rd26, %rd6;
	@%p3 bra 	$L__BB0_11;
	cvt.s64.s32 	%rd7, %r12;
	mov.u32 	%r21, %nctaid.x;
	mul.lo.s32 	%r22, %r21, %r6;
	cvt.u64.u32 	%rd8, %r22;
	cvt.u32.u64 	%r23, %rd7;
$L__BB0_5:
	or.b64  	%rd15, %rd26, %rd7;
	and.b64  	%rd16, %rd15, -4294967296;
	setp.ne.s64 	%p4, %rd16, 0;
	@%p4 bra 	$L__BB0_7;
	cvt.u32.u64 	%r24, %rd26;
	div.u32 	%r25, %r24, %r23;
	cvt.u64.u32 	%rd27, %r25;
	bra.uni 	$L__BB0_8;
$L__BB0_7:
	div.u64 	%rd27, %rd26, %rd7;
$L__BB0_8:
	cvt.u32.u64 	%r7, %rd27;
	mul.lo.s32 	%r26, %r12, %r7;
	cvt.u32.u64 	%r27, %rd26;
	sub.s32 	%r8, %r27, %r26;
	add.s32 	%r9, %r8, %r11;
	setp.ge.s32 	%p5, %r9, %r13;
	@%p5 bra 	$L__BB0_10;
	add.u64 	%rd18, %SP, 0;
	add.u64 	%rd19, %SPL, 0;
	mad.lo.s32 	%r28, %r13, %r7, %r9;
	mul.wide.s32 	%rd20, %r28, 4;
	add.s64 	%rd17, %rd14, %rd20;
	// begin inline asm
	ld.global.nc.f32 %f1, [%rd17];
	// end inline asm
	st.local.v2.u32 	[%rd19], {%r7, %r8};
	st.local.u32 	[%rd19+8], %r28;
	mov.u64 	%rd21, $str;
	cvta.global.u64 	%rd22, %rd21;
	{ // callseq 0, 0
	.param .b64 param0;
	st.param.b64 	[param0], %rd22;
	.param .b64 param1;
	st.param.b64 	[param1], %rd18;
	.param .b32 retval0;
	call.uni (retval0), 
	vprintf, 
	(
	param0, 
	param1
	);
	ld.param.b32 	%r29, [retval0];
	} // callseq 0
	cvt.f64.f32 	%fd1, %f1;
	st.local.f64 	[%rd19], %fd1;
	mov.u64 	%rd23, $str$1;
	cvta.global.u64 	%rd24, %rd23;
	{ // callseq 1, 0
	.param .b64 param0;
	st.param.b64 	[param0], %rd24;
	.param .b64 param1;
	st.param.b64 	[param1], %rd18;
	.param .b32 retval0;
	call.uni (retval0), 
	vprintf, 
	(
	param0, 
	param1
	);
	ld.param.b32 	%r31, [retval0];
	} // callseq 1
	bra.uni 	$L__BB0_11;
$L__BB0_10:
	add.s64 	%rd26, %rd26, %rd8;
	setp.lt.u64 	%p6, %rd26, %rd6;
	@%p6 bra 	$L__BB0_5;
$L__BB0_11:
	ret;

}


// ===== COMPILED SASS (sm_100) =====

	.target	sm_100

	.elftype	@"ET_EXEC"


//--------------------- .note.nv.tkinfo           --------------------------
	.section	.note.nv.tkinfo,"",@"SHT_NOTE"
	.sectionflags	@"SHF_NOTE_NV_TKINFO"
	.tkinfo
        /*0018*/ 	.word	0x00000002
        /*0030*/ 	.string	""
        /*0030*/ 	.string	"ptxas"
        /*0030*/ 	.string	"Cuda compilation tools, release 13.0, V13.0.88"
        /*0030*/ 	.string	"Build cuda_13.0.r13.0/compiler.36424714_0"
        /*0030*/ 	.string	"-arch sm_100 -m 64 "



//--------------------- .note.nv.cuinfo           --------------------------
	.section	.note.nv.cuinfo,"",@"SHT_NOTE"
	.sectionflags	@"SHF_NOTE_NV_CUINFO"
        /*0018*/ 	.short	0x0002
        /*001a*/ 	.short	0x0064
        /*001c*/ 	.short	0x0082
	.zero		2


//--------------------- .nv.info                  --------------------------
	.section	.nv.info,"",@"SHT_CUDA_INFO"
	.align	4


	//----- nvinfo : EIATTR_REGCOUNT
	.align		4
        /*0000*/ 	.byte	0x04, 0x2f
        /*0002*/ 	.short	(.L_3 - .L_2)
	.align		4
.L_2:
        /*0004*/ 	.word	index@(_Z18gpuReduceSumKernelPKfPfiiii)
        /*0008*/ 	.word	0x00000018


	//----- nvinfo : EIATTR_FRAME_SIZE
	.align		4
.L_3:
        /*000c*/ 	.byte	0x04, 0x11
        /*000e*/ 	.short	(.L_5 - .L_4)
	.align		4
.L_4:
        /*0010*/ 	.word	index@($__internal_0_$__cuda_sm20_div_u64)
        /*0014*/ 	.word	0x00000010


	//----- nvinfo : EIATTR_FRAME_SIZE
	.align		4
.L_5:
        /*0018*/ 	.byte	0x04, 0x11
        /*001a*/ 	.short	(.L_7 - .L_6)
	.align		4
.L_6:
        /*001c*/ 	.word	index@(_Z18gpuReduceSumKernelPKfPfiiii)
        /*0020*/ 	.word	0x00000010


	//----- nvinfo : EIATTR_MIN_STACK_SIZE
	.align		4
.L_7:
        /*0024*/ 	.byte	0x04, 0x12
        /*0026*/ 	.short	(.L_9 - .L_8)
	.align		4
.L_8:
        /*0028*/ 	.word	index@(_Z18gpuReduceSumKernelPKfPfiiii)
        /*002c*/ 	.word	0x00000010
.L_9:


//--------------------- .nv.compat                --------------------------
	.section	.nv.compat,"",@"SHT_CUDA_COMPAT_INFO"
	.align	4
        /*0000*/ 	.byte	0x02, 0x09, 0x00, 0x00, 0x02, 0x02, 0x01, 0x00, 0x02, 0x05, 0x05, 0x00, 0x03, 0x07, 0x01, 0x01
        /*0010*/ 	.byte	0x02, 0x03, 0x00, 0x00, 0x02, 0x06, 0x01, 0x00, 0x04, 0x0b, 0x08, 0x00, 0x09, 0x00, 0x00, 0x00
        /*0020*/ 	.byte	0x00, 0x00, 0x00, 0x00


//--------------------- .nv.info._Z18gpuReduceSumKernelPKfPfiiii --------------------------
	.section	.nv.info._Z18gpuReduceSumKernelPKfPfiiii,"",@"SHT_CUDA_INFO"
	.sectionflags	@""
	.align	4


	//----- nvinfo : EIATTR_CUDA_API_VERSION
	.align		4
        /*0000*/ 	.byte	0x04, 0x37
        /*0002*/ 	.short	(.L_11 - .L_10)
.L_10:
        /*0004*/ 	.word	0x00000082


	//----- nvinfo : EIATTR_KPARAM_INFO
	.align		4
.L_11:
        /*0008*/ 	.byte	0x04, 0x17
        /*000a*/ 	.short	(.L_13 - .L_12)
.L_12:
        /*000c*/ 	.word	0x00000000
        /*0010*/ 	.short	0x0005
        /*0012*/ 	.short	0x001c
        /*0014*/ 	.byte	0x00, 0xf0, 0x11, 0x00


	//----- nvinfo : EIATTR_KPARAM_INFO
	.align		4
.L_13:
        /*0018*/ 	.byte	0x04, 0x17
        /*001a*/ 	.short	(.L_15 - .L_14)
.L_14:
        /*001c*/ 	.word	0x00000000
        /*0020*/ 	.short	0x0004
        /*0022*/ 	.short	0x0018
        /*0024*/ 	.byte	0x00, 0xf0, 0x11, 0x00


	//----- nvinfo : EIATTR_KPARAM_INFO
	.align		4
.L_15:
        /*0028*/ 	.byte	0x04, 0x17
        /*002a*/ 	.short	(.L_17 - .L_16)
.L_16:
        /*002c*/ 	.word	0x00000000
        /*0030*/ 	.short	0x0003
        /*0032*/ 	.short	0x0014
        /*0034*/ 	.byte	0x00, 0xf0, 0x11, 0x00


	//----- nvinfo : EIATTR_KPARAM_INFO
	.align		4
.L_17:
        /*0038*/ 	.byte	0x04, 0x17
        /*003a*/ 	.short	(.L_19 - .L_18)
.L_18:
        /*003c*/ 	.word	0x00000000
        /*0040*/ 	.short	0x0002
        /*0042*/ 	.short	0x0010
        /*0044*/ 	.byte	0x00, 0xf0, 0x11, 0x00


	//----- nvinfo : EIATTR_KPARAM_INFO
	.align		4
.L_19:
        /*0048*/ 	.byte	0x04, 0x17
        /*004a*/ 	.short	(.L_21 - .L_20)
.L_20:
        /*004c*/ 	.word	0x00000000
        /*0050*/ 	.short	0x0001
        /*0052*/ 	.short	0x0008
        /*0054*/ 	.byte	0x00, 0xf5, 0x21, 0x00


	//----- nvinfo : EIATTR_KPARAM_INFO
	.align		4
.L_21:
        /*0058*/ 	.byte	0x04, 0x17
        /*005a*/ 	.short	(.L_23 - .L_22)
.L_22:
        /*005c*/ 	.word	0x00000000
        /*0060*/ 	.short	0x0000
        /*0062*/ 	.short	0x0000
        /*0064*/ 	.byte	0x00, 0xf5, 0x21, 0x00


	//----- nvinfo : EIATTR_SPARSE_MMA_MASK
	.align		4
.L_23:
        /*0068*/ 	.byte	0x03, 0x50
        /*006a*/ 	.short	0x0000


	//----- nvinfo : EIATTR_MAXREG_COUNT
	.align		4
        /*006c*/ 	.byte	0x03, 0x1b
        /*006e*/ 	.short	0x00ff


	//----- nvinfo : EIATTR_NUM_BARRIERS
	.align		4
        /*0070*/ 	.byte	0x02, 0x4c
        /*0072*/ 	.byte	0x01
	.zero		1


	//----- nvinfo : EIATTR_EXTERNS
	.align		4
        /*0074*/ 	.byte	0x04, 0x0f
        /*0076*/ 	.short	(.L_25 - .L_24)


	//   ....[0]....
	.align		4
.L_24:
        /*0078*/ 	.word	index@(vprintf)


	//----- nvinfo : EIATTR_MERCURY_ISA_VERSION
	.align		4
.L_25:
        /*007c*/ 	.byte	0x03, 0x5f
        /*007e*/ 	.short	0x0101


	//----- nvinfo : EIATTR_VRC_CTA_INIT_COUNT
	.align		4
        /*0080*/ 	.byte	0x02, 0x4a
	.zero		1
	.zero		1


	//----- nvinfo : EIATTR_SYSCALL_OFFSETS
	.align		4
        /*0084*/ 	.byte	0x04, 0x46
        /*0086*/ 	.short	(.L_27 - .L_26)


	//   ....[0]....
.L_26:
        /*0088*/ 	.word	0x00000600


	//   ....[1]....
        /*008c*/ 	.word	0x000006a0


	//----- nvinfo : EIATTR_EXIT_INSTR_OFFSETS
	.align		4
.L_27:
        /*0090*/ 	.byte	0x04, 0x1c
        /*0092*/ 	.short	(.L_29 - .L_28)


	//   ....[0]....
.L_28:
        /*0094*/ 	.word	0x00000230


	//   ....[1]....
        /*0098*/ 	.word	0x00000510


	//   ....[2]....
        /*009c*/ 	.word	0x000006b0


	//----- nvinfo : EIATTR_CRS_STACK_SIZE
	.align		4
.L_29:
        /*00a0*/ 	.byte	0x04, 0x1e
        /*00a2*/ 	.short	(.L_31 - .L_30)
.L_30:
        /*00a4*/ 	.word	0x00000000


	//----- nvinfo : EIATTR_CBANK_PARAM_SIZE
	.align		4
.L_31:
        /*00a8*/ 	.byte	0x03, 0x19
        /*00aa*/ 	.short	0x0020


	//----- nvinfo : EIATTR_PARAM_CBANK
	.align		4
        /*00ac*/ 	.byte	0x04, 0x0a
        /*00ae*/ 	.short	(.L_33 - .L_32)
	.align		4
.L_32:
        /*00b0*/ 	.word	index@(.nv.constant0._Z18gpuReduceSumKernelPKfPfiiii)
        /*00b4*/ 	.short	0x0380
        /*00b6*/ 	.short	0x0020


	//----- nvinfo : EIATTR_SW_WAR
	.align		4
.L_33:
        /*00b8*/ 	.byte	0x04, 0x36
        /*00ba*/ 	.short	(.L_35 - .L_34)
.L_34:
        /*00bc*/ 	.word	0x00000008
.L_35:


//--------------------- .nv.callgraph             --------------------------
	.section	.nv.callgraph,"",@"SHT_CUDA_CALLGRAPH"
	.align	4
	.sectionentsize	8
	.align		4
        /*0000*/ 	.word	0x00000000
	.align		4
        /*0004*/ 	.word	0xffffffff
	.align		4
        /*0008*/ 	.word	index@(_Z18gpuReduceSumKernelPKfPfiiii)
	.align		4
        /*000c*/ 	.word	index@(vprintf)
	.align		4
        /*0010*/ 	.word	0x00000000
	.align		4
        /*0014*/ 	.word	0xfffffffe
	.align		4
        /*0018*/ 	.word	0x00000000
	.align		4
        /*001c*/ 	.word	0xfffffffd
	.align		4
        /*0020*/ 	.word	0x00000000
	.align		4
        /*0024*/ 	.word	0xfffffffc


//--------------------- .nv.constant4             --------------------------
	.section	.nv.constant4,"a",@progbits
	.align	8
	.align		8
.nv.constant4:
        /*0000*/ 	.dword	vprintf
	.align		8
        /*0008*/ 	.dword	$str
	.align		8
        /*0010*/ 	.dword	$str$1


//--------------------- .text._Z18gpuReduceSumKernelPKfPfiiii --------------------------
	.section	.text._Z18gpuReduceSumKernelPKfPfiiii,"ax",@progbits
	.align	128
        .global         _Z18gpuReduceSumKernelPKfPfiiii
        .type           _Z18gpuReduceSumKernelPKfPfiiii,@function
        .size           _Z18gpuReduceSumKernelPKfPfiiii,(.L_x_11 - _Z18gpuReduceSumKernelPKfPfiiii)
        .other          _Z18gpuReduceSumKernelPKfPfiiii,@"STO_CUDA_ENTRY STV_DEFAULT"
_Z18gpuReduceSumKernelPKfPfiiii:
.text._Z18gpuReduceSumKernelPKfPfiiii:
[----:B------:R-:W0:Y:S01]  /*0000*/  LDC R1, c[0x0][0x37c] ;  /* 0x0000df00ff017b82 */ /* 0x000e220000000800 */
[----:B------:R-:W1:Y:S01]  /*0010*/  S2R R3, SR_TID.X ;  /* 0x0000000000037919 */ /* 0x000e620000002100 */
[----:B------:R-:W2:Y:S01]  /*0020*/  LDCU UR4, c[0x0][0x2f8] ;  /* 0x00005f00ff0477ac */ /* 0x000ea20008000800 */
[----:B0-----:R-:W-:Y:S01]  /*0030*/  VIADD R1, R1, 0xfffffff0 ;  /* 0xfffffff001017836 */ /* 0x001fe20000000000 */
[----:B------:R-:W-:Y:S01]  /*0040*/  BSSY.RECONVERGENT B0, `(.L_x_0) ;  /* 0x0000014000007945 */ /* 0x000fe20003800200 */
[----:B------:R-:W0:Y:S03]  /*0050*/  LDCU UR5, c[0x0][0x2fc] ;  /* 0x00005f80ff0577ac */ /* 0x000e260008000800 */
[----:B--2---:R-:W-:-:S05]  /*0060*/  IADD3 R2, P1, PT, R1, UR4, RZ ;  /* 0x0000000401027c10 */ /* 0x004fca000ff3e0ff */
[----:B0-----:R-:W-:Y:S01]  /*0070*/  IMAD.X R16, RZ, RZ, UR5, P1 ;  /* 0x00000005ff107e24 */ /* 0x001fe200088e06ff */
[----:B-1----:R-:W-:-:S13]  /*0080*/  ISETP.GT.U32.AND P0, PT, R3, 0x7, PT ;  /* 0x000000070300780c */ /* 0x002fda0003f04070 */
[----:B------:R-:W-:Y:S05]  /*0090*/  @P0 BRA `(.L_x_1) ;  /* 0x0000000000380947 */ /* 0x000fea0003800000 */
[----:B------:R-:W0:Y:S01]  /*00a0*/  S2UR UR5, SR_CgaCtaId ;  /* 0x00000000000579c3 */ /* 0x000e220000008800 */
[----:B------:R-:W-:Y:S01]  /*00b0*/  UMOV UR4, 0x400 ;  /* 0x0000040000047882 */ /* 0x000fe20000000000 */
[----:B------:R-:W-:Y:S01]  /*00c0*/  MOV R4, R3 ;  /* 0x0000000300047202 */ /* 0x000fe20000000f00 */
[----:B------:R-:W-:-:S05]  /*00d0*/  IMAD.MOV.U32 R6, RZ, RZ, RZ ;  /* 0x000000ffff067224 */ /* 0x000fca00078e00ff */
[----:B------:R-:W1:Y:S01]  /*00e0*/  LDC R5, c[0x0][0x360] ;  /* 0x0000d800ff057b82 */ /* 0x000e620000000800 */
[----:B0-----:R-:W-:-:S06]  /*00f0*/  ULEA UR4, UR5, UR4, 0x18 ;  /* 0x0000000405047291 */ /* 0x001fcc000f8ec0ff */
[----:B------:R-:W-:-:S07]  /*0100*/  LEA R0, R3, UR4, 0x2 ;  /* 0x0000000403007c11 */ /* 0x000fce000f8e10ff */
.L_x_2:
[C---:B-1----:R-:W-:Y:S01]  /*0110*/  IADD3 R4, P0, PT, R5.reuse, R4, RZ ;  /* 0x0000000405047210 */ /* 0x042fe20007f1e0ff */
[----:B------:R0:W-:Y:S04]  /*0120*/  STS [R0], RZ ;  /* 0x000000ff00007388 */ /* 0x0001e80000000800 */
[----:B------:R-:W-:Y:S01]  /*0130*/  IMAD.X R6, RZ, RZ, R6, P0 ;  /* 0x000000ffff067224 */ /* 0x000fe200000e0606 */
[----:B------:R-:W-:Y:S02]  /*0140*/  ISETP.GE.U32.AND P0, PT, R4, 0x8, PT ;  /* 0x000000080400780c */ /* 0x000fe40003f06070 */
[----:B0-----:R-:W-:Y:S02]  /*0150*/  LEA R0, R5, R0, 0x2 ;  /* 0x0000000005007211 */ /* 0x001fe400078e10ff */
[----:B------:R-:W-:-:S13]  /*0160*/  ISETP.GE.U32.AND.EX P0, PT, R6, RZ, PT, P0 ;  /* 0x000000ff0600720c */ /* 0x000fda0003f06100 */
[----:B------:R-:W-:Y:S05]  /*0170*/  @!P0 BRA `(.L_x_2) ;  /* 0xfffffffc00e48947 */ /* 0x000fea000383ffff */
.L_x_1:
[----:B------:R-:W-:Y:S05]  /*0180*/  BSYNC.RECONVERGENT B0 ;  /* 0x0000000000007941 */ /* 0x000fea0003800200 */
.L_x_0:
[----:B------:R-:W0:Y:S01]  /*0190*/  S2UR UR4, SR_CTAID.X ;  /* 0x00000000000479c3 */ /* 0x000e220000002500 */
[----:B------:R-:W1:Y:S01]  /*01a0*/  LDCU UR39, c[0x0][0x398] ;  /* 0x00007300ff2777ac */ /* 0x000e620008000800 */
[----:B------:R-:W1:Y:S06]  /*01b0*/  LDCU UR38, c[0x0][0x390] ;  /* 0x00007200ff2677ac */ /* 0x000e6c0008000800 */
[----:B------:R-:W0:Y:S01]  /*01c0*/  LDC R0, c[0x0][0x360] ;  /* 0x0000d800ff007b82 */ /* 0x000e220000000800 */
[----:B-1----:R-:W-:-:S04]  /*01d0*/  UIMAD UR38, UR39, UR38, URZ ;  /* 0x00000026272672a4 */ /* 0x002fc8000f8e02ff */
[----:B------:R-:W-:Y:S01]  /*01e0*/  USHF.R.S32.HI UR40, URZ, 0x1f, UR38 ;  /* 0x0000001fff287899 */ /* 0x000fe20008011426 */
[----:B0-----:R-:W-:Y:S02]  /*01f0*/  IMAD R3, R0, UR4, R3 ;  /* 0x0000000400037c24 */ /* 0x001fe4000f8e0203 */
[----:B------:R-:W-:Y:S03]  /*0200*/  BAR.SYNC.DEFER_BLOCKING 0x0 ;  /* 0x0000000000007b1d */ /* 0x000fe60000010000 */
[----:B------:R-:W-:-:S04]  /*0210*/  ISETP.GE.U32.AND P0, PT, R3, UR38, PT ;  /* 0x0000002603007c0c */ /* 0x000fc8000bf06070 */
[----:B------:R-:W-:-:S13]  /*0220*/  ISETP.GE.U32.AND.EX P0, PT, RZ, UR40, PT, P0 ;  /* 0x00000028ff007c0c */ /* 0x000fda000bf06100 */
[----:B------:R-:W-:Y:S05]  /*0230*/  @P0 EXIT ;  /* 0x000000000000094d */ /* 0x000fea0003800000 */
[----:B------:R-:W0:Y:S01]  /*0240*/  LDC.64 R4, c[0x0][0x398] ;  /* 0x0000e600ff047b82 */ /* 0x000e220000000a00 */
[----:B------:R-:W1:Y:S01]  /*0250*/  LDCU UR4, c[0x0][0x370] ;  /* 0x00006e00ff0477ac */ /* 0x000e620008000800 */
[----:B------:R-:W-:Y:S01]  /*0260*/  IMAD.MOV.U32 R6, RZ, RZ, RZ ;  /* 0x000000ffff067224 */ /* 0x000fe200078e00ff */
[----:B------:R-:W2:Y:S01]  /*0270*/  LDCU.64 UR36, c[0x0][0x358] ;  /* 0x00006b00ff2477ac */ /* 0x000ea20008000a00 */
[----:B------:R-:W3:Y:S01]  /*0280*/  LDCU UR42, c[0x0][0x398] ;  /* 0x00007300ff2a77ac */ /* 0x000ee20008000800 */
[----:B------:R-:W4:Y:S01]  /*0290*/  LDCU UR41, c[0x0][0x394] ;  /* 0x00007280ff2977ac */ /* 0x000f220008000800 */
[----:B------:R-:W-:Y:S01]  /*02a0*/  USHF.R.S32.HI UR39, URZ, 0x1f, UR39 ;  /* 0x0000001fff277899 */ /* 0x000fe20008011427 */
[----:B-1----:R-:W-:-:S11]  /*02b0*/  IMAD R0, R0, UR4, RZ ;  /* 0x0000000400007c24 */ /* 0x002fd6000f8e02ff */
.L_x_7:
[----:B------:R-:W-:Y:S01]  /*02c0*/  LOP3.LUT R7, R6, UR39, RZ, 0xfc, !PT ;  /* 0x0000002706077c12 */ /* 0x000fe2000f8efcff */
[----:B------:R-:W-:Y:S03]  /*02d0*/  BSSY.RECONVERGENT B0, `(.L_x_3) ;  /* 0x0000019000007945 */ /* 0x000fe60003800200 */
[----:B------:R-:W-:-:S13]  /*02e0*/  ISETP.NE.U32.AND P0, PT, R7, RZ, PT ;  /* 0x000000ff0700720c */ /* 0x000fda0003f05070 */
[----:B------:R-:W-:Y:S05]  /*02f0*/  @P0 BRA `(.L_x_4) ;  /* 0x00000000004c0947 */ /* 0x000fea0003800000 */
[----:B---3--:R-:W1:Y:S01]  /*0300*/  I2F.U32.RP R7, UR42 ;  /* 0x0000002a00077d06 */ /* 0x008e620008209000 */
[----:B------:R-:W-:-:S07]  /*0310*/  ISETP.NE.U32.AND P2, PT, RZ, UR42, PT ;  /* 0x0000002aff007c0c */ /* 0x000fce000bf45070 */
[----:B-1----:R-:W1:Y:S02]  /*0320*/  MUFU.RCP R7, R7 ;  /* 0x0000000700077308 */ /* 0x002e640000001000 */
[----:B-1----:R-:W-:-:S06]  /*0330*/  VIADD R8, R7, 0xffffffe ;  /* 0x0ffffffe07087836 */ /* 0x002fcc0000000000 */
[----:B------:R1:W3:Y:S02]  /*0340*/  F2I.FTZ.U32.TRUNC.NTZ R9, R8 ;  /* 0x0000000800097305 */ /* 0x0002e4000021f000 */
[----:B-1----:R-:W-:Y:S01]  /*0350*/  IMAD.MOV.U32 R8, RZ, RZ, RZ ;  /* 0x000000ffff087224 */ /* 0x002fe200078e00ff */
[----:B---3--:R-:W-:-:S05]  /*0360*/  IADD3 R11, PT, PT, RZ, -R9, RZ ;  /* 0x80000009ff0b7210 */ /* 0x008fca0007ffe0ff */
[----:B------:R-:W-:-:S04]  /*0370*/  IMAD R11, R11, UR42, RZ ;  /* 0x0000002a0b0b7c24 */ /* 0x000fc8000f8e02ff */
[----:B------:R-:W-:-:S06]  /*0380*/  IMAD.HI.U32 R10, R9, R11, R8 ;  /* 0x0000000b090a7227 */ /* 0x000fcc00078e0008 */
[----:B------:R-:W-:-:S04]  /*0390*/  IMAD.HI.U32 R8, R10, R3, RZ ;  /* 0x000000030a087227 */ /* 0x000fc800078e00ff */
[----:B------:R-:W-:-:S04]  /*03a0*/  IMAD.MOV R10, RZ, RZ, -R8 ;  /* 0x000000ffff0a7224 */ /* 0x000fc800078e0a08 */
[----:B------:R-:W-:-:S05]  /*03b0*/  IMAD R9, R10, UR42, R3 ;  /* 0x0000002a0a097c24 */ /* 0x000fca000f8e0203 */
[----:B------:R-:W-:-:S13]  /*03c0*/  ISETP.GE.U32.AND P0, PT, R9, UR42, PT ;  /* 0x0000002a09007c0c */ /* 0x000fda000bf06070 */
[----:B------:R-:W-:Y:S01]  /*03d0*/  @P0 IADD3 R9, PT, PT, R9, -UR42, RZ ;  /* 0x8000002a09090c10 */ /* 0x000fe2000fffe0ff */
[----:B------:R-:W-:-:S03]  /*03e0*/  @P0 VIADD R8, R8, 0x1 ;  /* 0x0000000108080836 */ /* 0x000fc60000000000 */
[----:B------:R-:W-:-:S13]  /*03f0*/  ISETP.GE.U32.AND P1, PT, R9, UR42, PT ;  /* 0x0000002a09007c0c */ /* 0x000fda000bf26070 */
[----:B------:R-:W-:Y:S01]  /*0400*/  @P1 VIADD R8, R8, 0x1 ;  /* 0x0000000108081836 */ /* 0x000fe20000000000 */
[----:B------:R-:W-:Y:S01]  /*0410*/  @!P2 LOP3.LUT R8, RZ, UR42, RZ, 0x33, !PT ;  /* 0x0000002aff08ac12 */ /* 0x000fe2000f8e33ff */
[----:B------:R-:W-:Y:S06]  /*0420*/  BRA `(.L_x_5) ;  /* 0x00000000000c7947 */ /* 0x000fec0003800000 */
.L_x_4:
[----:B------:R-:W-:-:S07]  /*0430*/  MOV R8, 0x450 ;  /* 0x0000045000087802 */ /* 0x000fce0000000f00 */
[----:B0-234-:R-:W-:Y:S05]  /*0440*/  CALL.REL.NOINC `($__internal_0_$__cuda_sm20_div_u64) ;  /* 0x00000000009c7944 */ /* 0x01dfea0003c00000 */
[----:B------:R-:W-:-:S07]  /*0450*/  MOV R8, R7 ;  /* 0x0000000700087202 */ /* 0x000fce0000000f00 */
.L_x_5:
[----:B--2-4-:R-:W-:Y:S05]  /*0460*/  BSYNC.RECONVERGENT B0 ;  /* 0x0000000000007941 */ /* 0x014fea0003800200 */
.L_x_3:
[----:B------:R-:W-:-:S04]  /*0470*/  IMAD.MOV R9, RZ, RZ, -R8 ;  /* 0x000000ffff097224 */ /* 0x000fc800078e0a08 */
[----:B0-----:R-:W-:-:S04]  /*0480*/  IMAD R9, R4, R9, R3 ;  /* 0x0000000904097224 */ /* 0x001fc800078e0203 */
[----:B------:R-:W-:-:S05]  /*0490*/  VIADD R12, R9, UR41 ;  /* 0x00000029090c7c36 */ /* 0x000fca0008000000 */
[----:B------:R-:W-:-:S13]  /*04a0*/  ISETP.GE.AND P0, PT, R12, R5, PT ;  /* 0x000000050c00720c */ /* 0x000fda0003f06270 */
[----:B------:R-:W-:Y:S05]  /*04b0*/  @!P0 BRA `(.L_x_6) ;  /* 0x0000000000188947 */ /* 0x000fea0003800000 */
[----:B------:R-:W-:-:S04]  /*04c0*/  IADD3 R3, P0, PT, R0, R3, RZ ;  /* 0x0000000300037210 */ /* 0x000fc80007f1e0ff */
[----:B------:R-:W-:Y:S02]  /*04d0*/  IADD3.X R6, PT, PT, RZ, R6, RZ, P0, !PT ;  /* 0x00000006ff067210 */ /* 0x000fe400007fe4ff */
[----:B------:R-:W-:-:S04]  /*04e0*/  ISETP.GE.U32.AND P0, PT, R3, UR38, PT ;  /* 0x0000002603007c0c */ /* 0x000fc8000bf06070 */
[----:B------:R-:W-:-:S13]  /*04f0*/  ISETP.GE.U32.AND.EX P0, PT, R6, UR40, PT, P0 ;  /* 0x0000002806007c0c */ /* 0x000fda000bf06100 */
[----:B------:R-:W-:Y:S05]  /*0500*/  @!P0 BRA `(.L_x_7) ;  /* 0xfffffffc006c8947 */ /* 0x000fea000383ffff */
[----:B------:R-:W-:Y:S05]  /*0510*/  EXIT ;  /* 0x000000000000794d */ /* 0x000fea0003800000 */
.L_x_6:
[----:B------:R-:W0:Y:S01]  /*0520*/  LDC.64 R10, c[0x0][0x380] ;  /* 0x0000e000ff0a7b82 */ /* 0x000e220000000a00 */
[----:B------:R-:W-:Y:S01]  /*0530*/  IMAD R0, R8, R5, R12 ;  /* 0x0000000508007224 */ /* 0x000fe200078e020c */
[----:B------:R-:W-:Y:S01]  /*0540*/  MOV R17, 0x0 ;  /* 0x0000000000117802 */ /* 0x000fe20000000f00 */
[----:B------:R-:W1:Y:S02]  /*0550*/  LDCU.64 UR4, c[0x4][0x8] ;  /* 0x01000100ff0477ac */ /* 0x000e640008000a00 */
[----:B0-----:R-:W-:-:S05]  /*0560*/  IMAD.WIDE R10, R0, 0x4, R10 ;  /* 0x00000004000a7825 */ /* 0x001fca00078e020a */
[----:B------:R0:W5:Y:S01]  /*0570*/  LDG.E.CONSTANT R18, desc[UR36][R10.64] ;  /* 0x000000240a127981 */ /* 0x000162000c1e9900 */
[----:B------:R0:W2:Y:S01]  /*0580*/  LDC.64 R12, c[0x4][R17] ;  /* 0x01000000110c7b82 */ /* 0x0000a20000000a00 */
[----:B-1----:R-:W-:Y:S01]  /*0590*/  IMAD.U32 R4, RZ, RZ, UR4 ;  /* 0x00000004ff047e24 */ /* 0x002fe2000f8e00ff */
[----:B------:R-:W-:Y:S01]  /*05a0*/  MOV R6, R2 ;  /* 0x0000000200067202 */ /* 0x000fe20000000f00 */
[----:B------:R0:W-:Y:S01]  /*05b0*/  STL.64 [R1], R8 ;  /* 0x0000000801007387 */ /* 0x0001e20000100a00 */
[----:B------:R-:W-:Y:S02]  /*05c0*/  IMAD.U32 R5, RZ, RZ, UR5 ;  /* 0x00000005ff057e24 */ /* 0x000fe4000f8e00ff */
[----:B------:R-:W-:Y:S01]  /*05d0*/  IMAD.MOV.U32 R7, RZ, RZ, R16 ;  /* 0x000000ffff077224 */ /* 0x000fe200078e0010 */
[----:B------:R0:W-:Y:S06]  /*05e0*/  STL [R1+0x8], R0 ;  /* 0x0000080001007387 */ /* 0x0001ec0000100800 */
[----:B------:R-:W-:-:S07]  /*05f0*/  LEPC R20, `(.L_x_8) ;  /* 0x000000001014794e */ /* 0x000fce0000000000 */
[----:B0-2--5:R-:W-:Y:S05]  /*0600*/  CALL.ABS.NOINC R12 ;  /* 0x000000000c007343 */ /* 0x025fea0003c00000 */
.L_x_8:
[----:B------:R-:W0:Y:S01]  /*0610*/  F2F.F64.F32 R8, R18 ;  /* 0x0000001200087310 */ /* 0x000e220000201800 */
[----:B------:R1:W2:Y:S01]  /*0620*/  LDC.64 R10, c[0x4][R17] ;  /* 0x01000000110a7b82 */ /* 0x0002a20000000a00 */
[----:B------:R-:W3:Y:S01]  /*0630*/  LDCU.64 UR4, c[0x4][0x10] ;  /* 0x01000200ff0477ac */ /* 0x000ee20008000a00 */
[----:B------:R-:W-:Y:S01]  /*0640*/  MOV R6, R2 ;  /* 0x0000000200067202 */ /* 0x000fe20000000f00 */
[----:B------:R-:W-:Y:S01]  /*0650*/  IMAD.MOV.U32 R7, RZ, RZ, R16 ;  /* 0x000000ffff077224 */ /* 0x000fe200078e0010 */
[----:B0-----:R1:W-:Y:S01]  /*0660*/  STL.64 [R1], R8 ;  /* 0x0000000801007387 */ /* 0x0013e20000100a00 */
[----:B---3--:R-:W-:Y:S01]  /*0670*/  MOV R4, UR4 ;  /* 0x0000000400047c02 */ /* 0x008fe20008000f00 */
[----:B------:R-:W-:-:S07]  /*0680*/  IMAD.U32 R5, RZ, RZ, UR5 ;  /* 0x00000005ff057e24 */ /* 0x000fce000f8e00ff */
[----:B------:R-:W-:-:S07]  /*0690*/  LEPC R20, `(.L_x_9) ;  /* 0x000000001014794e */ /* 0x000fce0000000000 */
[----:B-12---:R-:W-:Y:S05]  /*06a0*/  CALL.ABS.NOINC R10 ;  /* 0x000000000a007343 */ /* 0x006fea0003c00000 */
.L_x_9:
[----:B------:R-:W-:Y:S05]  /*06b0*/  EXIT ;  /* 0x000000000000794d */ /* 0x000fea0003800000 */
        .weak           $__internal_0_$__cuda_sm20_div_u64
        .type           $__internal_0_$__cuda_sm20_div_u64,@function
        .size           $__internal_0_$__cuda_sm20_div_u64,(.L_x_11 - $__internal_0_$__cuda_sm20_div_u64)
$__internal_0_$__cuda_sm20_div_u64:
[----:B------:R-:W0:Y:S01]  /*06c0*/  LDCU UR4, c[0x0][0x398] ;  /* 0x00007300ff0477ac */ /* 0x000e220008000800 */
[----:B------:R-:W-:Y:S02]  /*06d0*/  UMOV UR5, UR39 ;  /* 0x0000002700057c82 */ /* 0x000fe40008000000 */
[----:B0-----:R-:W0:Y:S08]  /*06e0*/  I2F.U64.RP R7, UR4 ;  /* 0x0000000400077d12 */ /* 0x001e300008309000 */
[----:B0-----:R-:W0:Y:S02]  /*06f0*/  MUFU.RCP R7, R7 ;  /* 0x0000000700077308 */ /* 0x001e240000001000 */
[----:B0-----:R-:W-:-:S06]  /*0700*/  IADD3 R10, PT, PT, R7, 0x1ffffffe, RZ ;  /* 0x1ffffffe070a7810 */ /* 0x001fcc0007ffe0ff */
[----:B------:R-:W0:Y:S02]  /*0710*/  F2I.U64.TRUNC R10, R10 ;  /* 0x0000000a000a7311 */ /* 0x000e24000020d800 */
[----:B0-----:R-:W-:-:S04]  /*0720*/  IMAD.WIDE.U32 R12, R10, UR4, RZ ;  /* 0x000000040a0c7c25 */ /* 0x001fc8000f8e00ff */
[C---:B------:R-:W-:Y:S01]  /*0730*/  IMAD R9, R10.reuse, UR39, R13 ;  /* 0x000000270a097c24 */ /* 0x040fe2000f8e020d */
[----:B------:R-:W-:Y:S02]  /*0740*/  IADD3 R15, P0, PT, RZ, -R12, RZ ;  /* 0x8000000cff0f7210 */ /* 0x000fe40007f1e0ff */
[----:B------:R-:W-:Y:S01]  /*0750*/  MOV R13, R10 ;  /* 0x0000000a000d7202 */ /* 0x000fe20000000f00 */
[----:B------:R-:W-:Y:S02]  /*0760*/  IMAD R9, R11, UR4, R9 ;  /* 0x000000040b097c24 */ /* 0x000fe4000f8e0209 */
[----:B------:R-:W-:-:S04]  /*0770*/  IMAD.HI.U32 R12, R10, R15, RZ ;  /* 0x0000000f0a0c7227 */ /* 0x000fc800078e00ff */
[----:B------:R-:W-:-:S04]  /*0780*/  IMAD.X R9, RZ, RZ, ~R9, P0 ;  /* 0x000000ffff097224 */ /* 0x000fc800000e0e09 */
[----:B------:R-:W-:-:S04]  /*0790*/  IMAD.WIDE.U32 R12, P0, R10, R9, R12 ;  /* 0x000000090a0c7225 */ /* 0x000fc8000780000c */
[C---:B------:R-:W-:Y:S02]  /*07a0*/  IMAD R17, R11.reuse, R9, RZ ;  /* 0x000000090b117224 */ /* 0x040fe400078e02ff */
[----:B------:R-:W-:-:S04]  /*07b0*/  IMAD.HI.U32 R12, P1, R11, R15, R12 ;  /* 0x0000000f0b0c7227 */ /* 0x000fc8000782000c */
[----:B------:R-:W-:Y:S01]  /*07c0*/  IMAD.HI.U32 R7, R11, R9, RZ ;  /* 0x000000090b077227 */ /* 0x000fe200078e00ff */
[----:B------:R-:W-:-:S03]  /*07d0*/  IADD3 R13, P2, PT, R17, R12, RZ ;  /* 0x0000000c110d7210 */ /* 0x000fc60007f5e0ff */
[----:B------:R-:W-:Y:S02]  /*07e0*/  IMAD.X R7, R7, 0x1, R11, P0 ;  /* 0x0000000107077824 */ /* 0x000fe400000e060b */
[----:B------:R-:W-:-:S03]  /*07f0*/  IMAD.WIDE.U32 R10, R13, UR4, RZ ;  /* 0x000000040d0a7c25 */ /* 0x000fc6000f8e00ff */
[----:B------:R-:W-:Y:S01]  /*0800*/  IADD3.X R7, PT, PT, RZ, RZ, R7, P2, P1 ;  /* 0x000000ffff077210 */ /* 0x000fe200017e2407 */
[----:B------:R-:W-:Y:S01]  /*0810*/  IMAD R12, R13, UR39, R11 ;  /* 0x000000270d0c7c24 */ /* 0x000fe2000f8e020b */
[----:B------:R-:W-:-:S03]  /*0820*/  IADD3 R11, P0, PT, RZ, -R10, RZ ;  /* 0x8000000aff0b7210 */ /* 0x000fc60007f1e0ff */
[----:B------:R-:W-:Y:S02]  /*0830*/  IMAD R9, R7, UR4, R12 ;  /* 0x0000000407097c24 */ /* 0x000fe4000f8e020c */
[----:B------:R-:W-:-:S03]  /*0840*/  IMAD.HI.U32 R12, R13, R11, RZ ;  /* 0x0000000b0d0c7227 */ /* 0x000fc600078e00ff */
[----:B------:R-:W-:-:S05]  /*0850*/  IADD3.X R10, PT, PT, RZ, ~R9, RZ, P0, !PT ;  /* 0x80000009ff0a7210 */ /* 0x000fca00007fe4ff */
[----:B------:R-:W-:-:S04]  /*0860*/  IMAD.WIDE.U32 R12, P0, R13, R10, R12 ;  /* 0x0000000a0d0c7225 */ /* 0x000fc8000780000c */
[C---:B------:R-:W-:Y:S02]  /*0870*/  IMAD R14, R7.reuse, R10, RZ ;  /* 0x0000000a070e7224 */ /* 0x040fe400078e02ff */
[----:B------:R-:W-:-:S04]  /*0880*/  IMAD.HI.U32 R9, P1, R7, R11, R12 ;  /* 0x0000000b07097227 */ /* 0x000fc8000782000c */
[----:B------:R-:W-:Y:S02]  /*0890*/  HFMA2 R11, -RZ, RZ, 0, 0 ;  /* 0x00000000ff0b7431 */ /* 0x000fe400000001ff */
[----:B------:R-:W-:Y:S01]  /*08a0*/  IMAD.HI.U32 R10, R7, R10, RZ ;  /* 0x0000000a070a7227 */ /* 0x000fe200078e00ff */
[----:B------:R-:W-:-:S03]  /*08b0*/  IADD3 R9, P2, PT, R14, R9, RZ ;  /* 0x000000090e097210 */ /* 0x000fc60007f5e0ff */
[----:B------:R-:W-:Y:S02]  /*08c0*/  IMAD.X R7, R10, 0x1, R7, P0 ;  /* 0x000000010a077824 */ /* 0x000fe400000e0607 */
[----:B------:R-:W-:-:S03]  /*08d0*/  IMAD.HI.U32 R10, R9, R3, RZ ;  /* 0x00000003090a7227 */ /* 0x000fc600078e00ff */
[----:B------:R-:W-:Y:S01]  /*08e0*/  IADD3.X R7, PT, PT, RZ, RZ, R7, P2, P1 ;  /* 0x000000ffff077210 */ /* 0x000fe200017e2407 */
[----:B------:R-:W-:-:S04]  /*08f0*/  IMAD.WIDE.U32 R10, R9, R6, R10 ;  /* 0x00000006090a7225 */ /* 0x000fc800078e000a */
[C---:B------:R-:W-:Y:S02]  /*0900*/  IMAD R12, R7.reuse, R6, RZ ;  /* 0x00000006070c7224 */ /* 0x040fe400078e02ff */
[----:B------:R-:W-:-:S04]  /*0910*/  IMAD.HI.U32 R9, P0, R7, R3, R10 ;  /* 0x0000000307097227 */ /* 0x000fc8000780000a */
[----:B------:R-:W-:Y:S01]  /*0920*/  IMAD.HI.U32 R7, R7, R6, RZ ;  /* 0x0000000607077227 */ /* 0x000fe200078e00ff */
[----:B------:R-:W-:-:S03]  /*0930*/  IADD3 R9, P1, PT, R12, R9, RZ ;  /* 0x000000090c097210 */ /* 0x000fc60007f3e0ff */
[----:B------:R-:W-:Y:S02]  /*0940*/  IMAD.X R7, RZ, RZ, R7, P0 ;  /* 0x000000ffff077224 */ /* 0x000fe400000e0607 */
[----:B------:R-:W-:-:S03]  /*0950*/  IMAD.WIDE.U32 R10, R9, UR4, RZ ;  /* 0x00000004090a7c25 */ /* 0x000fc6000f8e00ff */
[----:B------:R-:W-:Y:S01]  /*0960*/  IADD3.X R7, PT, PT, RZ, R7, RZ, P1, !PT ;  /* 0x00000007ff077210 */ /* 0x000fe20000ffe4ff */
[C---:B------:R-:W-:Y:S01]  /*0970*/  IMAD R12, R9.reuse, UR39, R11 ;  /* 0x00000027090c7c24 */ /* 0x040fe2000f8e020b */
[----:B------:R-:W-:Y:S02]  /*0980*/  IADD3 R14, P1, PT, -R10, R3, RZ ;  /* 0x000000030a0e7210 */ /* 0x000fe40007f3e1ff */
[----:B------:R-:W-:Y:S01]  /*0990*/  IADD3 R10, PT, PT, R9, 0x1, RZ ;  /* 0x00000001090a7810 */ /* 0x000fe20007ffe0ff */
[----:B------:R-:W-:Y:S01]  /*09a0*/  IMAD R7, R7, UR4, R12 ;  /* 0x0000000407077c24 */ /* 0x000fe2000f8e020c */
[----:B------:R-:W-:-:S03]  /*09b0*/  ISETP.GE.U32.AND P0, PT, R14, UR4, PT ;  /* 0x000000040e007c0c */ /* 0x000fc6000bf06070 */
[----:B------:R-:W-:Y:S01]  /*09c0*/  IMAD.X R12, R6, 0x1, ~R7, P1 ;  /* 0x00000001060c7824 */ /* 0x000fe200008e0e07 */
[----:B------:R-:W-:-:S04]  /*09d0*/  IADD3 R7, P1, PT, R14, -UR4, RZ ;  /* 0x800000040e077c10 */ /* 0x000fc8000ff3e0ff */
[C---:B------:R-:W-:Y:S02]  /*09e0*/  ISETP.GE.U32.AND.EX P0, PT, R12.reuse, UR39, PT, P0 ;  /* 0x000000270c007c0c */ /* 0x040fe4000bf06100 */
[----:B------:R-:W-:Y:S02]  /*09f0*/  IADD3.X R11, PT, PT, R12, ~UR39, RZ, P1, !PT ;  /* 0x800000270c0b7c10 */ /* 0x000fe40008ffe4ff */
[----:B------:R-:W-:Y:S02]  /*0a00*/  SEL R7, R7, R14, P0 ;  /* 0x0000000e07077207 */ /* 0x000fe40000000000 */
[----:B------:R-:W-:Y:S02]  /*0a10*/  SEL R10, R10, R9, P0 ;  /* 0x000000090a0a7207 */ /* 0x000fe40000000000 */
[----:B------:R-:W-:Y:S02]  /*0a20*/  SEL R11, R11, R12, P0 ;  /* 0x0000000c0b0b7207 */ /* 0x000fe40000000000 */
[----:B------:R-:W-:Y:S01]  /*0a30*/  ISETP.GE.U32.AND P0, PT, R7, UR4, PT ;  /* 0x0000000407007c0c */ /* 0x000fe2000bf06070 */
[----:B------:R-:W-:Y:S01]  /*0a40*/  VIADD R7, R10, 0x1 ;  /* 0x000000010a077836 */ /* 0x000fe20000000000 */
[----:B------:R-:W-:-:S02]  /*0a50*/  ISETP.NE.U32.AND P1, PT, RZ, UR4, PT ;  /* 0x00000004ff007c0c */ /* 0x000fc4000bf25070 */
[----:B------:R-:W-:Y:S02]  /*0a60*/  ISETP.GE.U32.AND.EX P0, PT, R11, UR39, PT, P0 ;  /* 0x000000270b007c0c */ /* 0x000fe4000bf06100 */
[----:B------:R-:W-:Y:S02]  /*0a70*/  MOV R9, 0x0 ;  /* 0x0000000000097802 */ /* 0x000fe40000000f00 */
[----:B------:R-:W-:Y:S02]  /*0a80*/  ISETP.NE.AND.EX P1, PT, RZ, UR39, PT, P1 ;  /* 0x00000027ff007c0c */ /* 0x000fe4000bf25310 */
[----:B------:R-:W-:-:S04]  /*0a90*/  SEL R7, R7, R10, P0 ;  /* 0x0000000a07077207 */ /* 0x000fc80000000000 */
[----:B------:R-:W-:Y:S01]  /*0aa0*/  SEL R7, R7, 0xffffffff, P1 ;  /* 0xffffffff07077807 */ /* 0x000fe20000800000 */
[----:B------:R-:W-:Y:S06]  /*0ab0*/  RET.REL.NODEC R8 `(_Z18gpuReduceSumKernelPKfPfiiii) ;  /* 0xfffffff408507950 */ /* 0x000fec0003c3ffff */
.L_x_10:
[----:B------:R-:W-:-:S00]  /*0ac0*/  BRA `(.L_x_10) ;  /* 0xfffffffc00fc7947 */ /* 0x000fc0000383ffff */
[----:B------:R-:W-:-:S00]  /*0ad0*/  NOP ;  /* 0x0000000000007918 */ /* 0x000fc00000000000 */
        /* <DEDUP_REMOVED lines=10> */
.L_x_11:


//--------------------- .nv.global.init           --------------------------
	.section	.nv.global.init,"aw",@progbits
.nv.global.init:
	.type		$str$1,@object
	.size		$str$1,($str - $str$1)
$str$1:
        /*0000*/ 	.byte	0x74, 0x6d, 0x70, 0x3a, 0x20, 0x25, 0x66, 0x00
	.type		$str,@object
	.size		$str,(.L_0 - $str)
$str:
        /*0008*/ 	.byte	0x78, 0x3a, 0x20, 0x25, 0x64, 0x2c, 0x20, 0x79, 0x3a, 0x20, 0x25, 0x64, 0x2c, 0x20, 0x70, 0x6f
        /*0018*/ 	.byte	0x73, 0x3a, 0x20, 0x25, 0x64, 0x0a, 0x00
.L_0:


//--------------------- .nv.shared._Z18gpuReduceSumKernelPKfPfiiii --------------------------
	.section	.nv.shared._Z18gpuReduceSumKernelPKfPfiiii,"aw",@nobits
	.sectionflags	@""
	.align	16
	.zero		1024


//--------------------- .nv.shared.reserved.0     --------------------------
	.section	.nv.shared.reserved.0,"aw",@nobits
	.weak		__nv_reservedSMEM_offset_0_alias
	.size		__nv_reservedSMEM_offset_0_alias, 0, 64
	.other		__nv_reservedSMEM_offset_0_alias,@"STO_CUDA_RESERVED_SHARED STV_DEFAULT"
__nv_reservedSMEM_offset_0_alias:
	.zero		0
	.zero		64


//--------------------- .nv.constant0._Z18gpuReduceSumKernelPKfPfiiii --------------------------
	.section	.nv.constant0._Z18gpuReduceSumKernelPKfPfiiii,"a",@progbits
	.sectionflags	@""
	.align	4
.nv.constant0._Z18gpuReduceSumKernelPKfPfiiii:
	.zero		928


//--------------------- SYMBOLS --------------------------

	.type		.nv.reservedSmem.offset0,@object
	.size		.nv.reservedSmem.offset0,0x4
	.type		.nv.reservedSmem.cap,@object
	.size		.nv.reservedSmem.cap,0x4
	.type		vprintf,@function
